//
// Generated by NVIDIA NVVM Compiler
//
// Compiler Build ID: CL-36424714
// Cuda compilation tools, release 13.0, V13.0.88
// Based on NVVM 20.0.0
//

.version 9.0
.target sm_100
.address_size 64

	// .globl	_Z13assign_labelsPfS_Piiii

.visible .entry _Z13assign_labelsPfS_Piiii(
	.param .u64 .ptr .align 1 _Z13assign_labelsPfS_Piiii_param_0,
	.param .u64 .ptr .align 1 _Z13assign_labelsPfS_Piiii_param_1,
	.param .u64 .ptr .align 1 _Z13assign_labelsPfS_Piiii_param_2,
	.param .u32 _Z13assign_labelsPfS_Piiii_param_3,
	.param .u32 _Z13assign_labelsPfS_Piiii_param_4,
	.param .u32 _Z13assign_labelsPfS_Piiii_param_5
)
{
	.reg .pred 	%p<19>;
	.reg .b32 	%r<68>;
	.reg .b32 	%f<97>;
	.reg .b64 	%rd<48>;

	ld.param.u64 	%rd11, [_Z13assign_labelsPfS_Piiii_param_0];
	ld.param.u64 	%rd12, [_Z13assign_labelsPfS_Piiii_param_1];
	ld.param.u64 	%rd10, [_Z13assign_labelsPfS_Piiii_param_2];
	ld.param.u32 	%r37, [_Z13assign_labelsPfS_Piiii_param_3];
	ld.param.u32 	%r35, [_Z13assign_labelsPfS_Piiii_param_4];
	ld.param.u32 	%r36, [_Z13assign_labelsPfS_Piiii_param_5];
	cvta.to.global.u64 	%rd1, %rd12;
	cvta.to.global.u64 	%rd2, %rd11;
	mov.u32 	%r38, %ctaid.x;
	mov.u32 	%r39, %ntid.x;
	mov.u32 	%r40, %tid.x;
	mad.lo.s32 	%r1, %r38, %r39, %r40;
	setp.ge.s32 	%p1, %r1, %r37;
	@%p1 bra 	$L__BB0_23;
	setp.lt.s32 	%p2, %r35, 1;
	mov.b32 	%r67, 0;
	@%p2 bra 	$L__BB0_22;
	mul.lo.s32 	%r42, %r36, %r1;
	cvt.s64.s32 	%rd3, %r42;
	setp.lt.s32 	%p3, %r36, 1;
	@%p3 bra 	$L__BB0_16;
	and.b32  	%r2, %r36, 7;
	and.b32  	%r3, %r36, 3;
	and.b32  	%r4, %r36, 2147483640;
	and.b32  	%r5, %r36, 1;
	neg.s32 	%r6, %r4;
	mov.f32 	%f85, 0f7F7FFFFF;
	mov.b32 	%r53, 0;
	mov.u32 	%r67, %r53;
$L__BB0_4:
	setp.lt.u32 	%p10, %r36, 8;
	mul.lo.s32 	%r9, %r53, %r36;
	mov.f32 	%f93, 0f00000000;
	mov.b32 	%r57, 0;
	@%p10 bra 	$L__BB0_7;
	shl.b64 	%rd13, %rd3, 2;
	add.s64 	%rd14, %rd13, %rd2;
	add.s64 	%rd47, %rd14, 16;
	mul.wide.u32 	%rd15, %r9, 4;
	add.s64 	%rd16, %rd1, %rd15;
	add.s64 	%rd46, %rd16, 16;
	mov.f32 	%f93, 0f00000000;
	mov.u32 	%r55, %r6;
$L__BB0_6:
	.pragma "nounroll";
	ld.global.f32 	%f26, [%rd47+-16];
	ld.global.f32 	%f27, [%rd46+-16];
	sub.f32 	%f28, %f26, %f27;
	fma.rn.f32 	%f29, %f28, %f28, %f93;
	ld.global.f32 	%f30, [%rd47+-12];
	ld.global.f32 	%f31, [%rd46+-12];
	sub.f32 	%f32, %f30, %f31;
	fma.rn.f32 	%f33, %f32, %f32, %f29;
	ld.global.f32 	%f34, [%rd47+-8];
	ld.global.f32 	%f35, [%rd46+-8];
	sub.f32 	%f36, %f34, %f35;
	fma.rn.f32 	%f37, %f36, %f36, %f33;
	ld.global.f32 	%f38, [%rd47+-4];
	ld.global.f32 	%f39, [%rd46+-4];
	sub.f32 	%f40, %f38, %f39;
	fma.rn.f32 	%f41, %f40, %f40, %f37;
	ld.global.f32 	%f42, [%rd47];
	ld.global.f32 	%f43, [%rd46];
	sub.f32 	%f44, %f42, %f43;
	fma.rn.f32 	%f45, %f44, %f44, %f41;
	ld.global.f32 	%f46, [%rd47+4];
	ld.global.f32 	%f47, [%rd46+4];
	sub.f32 	%f48, %f46, %f47;
	fma.rn.f32 	%f49, %f48, %f48, %f45;
	ld.global.f32 	%f50, [%rd47+8];
	ld.global.f32 	%f51, [%rd46+8];
	sub.f32 	%f52, %f50, %f51;
	fma.rn.f32 	%f53, %f52, %f52, %f49;
	ld.global.f32 	%f54, [%rd47+12];
	ld.global.f32 	%f55, [%rd46+12];
	sub.f32 	%f56, %f54, %f55;
	fma.rn.f32 	%f93, %f56, %f56, %f53;
	add.s32 	%r55, %r55, 8;
	add.s64 	%rd47, %rd47, 32;
	add.s64 	%rd46, %rd46, 32;
	setp.ne.s32 	%p11, %r55, 0;
	mov.u32 	%r57, %r4;
	@%p11 bra 	$L__BB0_6;
$L__BB0_7:
	setp.eq.s32 	%p12, %r2, 0;
	@%p12 bra 	$L__BB0_15;
	add.s32 	%r49, %r2, -1;
	setp.lt.u32 	%p13, %r49, 3;
	@%p13 bra 	$L__BB0_10;
	cvt.u64.u32 	%rd17, %r57;
	add.s64 	%rd18, %rd17, %rd3;
	shl.b64 	%rd19, %rd18, 2;
	add.s64 	%rd20, %rd2, %rd19;
	ld.global.f32 	%f58, [%rd20];
	add.s32 	%r50, %r57, %r9;
	mul.wide.u32 	%rd21, %r50, 4;
	add.s64 	%rd22, %rd1, %rd21;
	ld.global.f32 	%f59, [%rd22];
	sub.f32 	%f60, %f58, %f59;
	fma.rn.f32 	%f61, %f60, %f60, %f93;
	ld.global.f32 	%f62, [%rd20+4];
	cvt.u64.u32 	%rd23, %r9;
	add.s64 	%rd24, %rd17, %rd23;
	shl.b64 	%rd25, %rd24, 2;
	add.s64 	%rd26, %rd1, %rd25;
	ld.global.f32 	%f63, [%rd26+4];
	sub.f32 	%f64, %f62, %f63;
	fma.rn.f32 	%f65, %f64, %f64, %f61;
	ld.global.f32 	%f66, [%rd20+8];
	ld.global.f32 	%f67, [%rd26+8];
	sub.f32 	%f68, %f66, %f67;
	fma.rn.f32 	%f69, %f68, %f68, %f65;
	ld.global.f32 	%f70, [%rd20+12];
	ld.global.f32 	%f71, [%rd26+12];
	sub.f32 	%f72, %f70, %f71;
	fma.rn.f32 	%f93, %f72, %f72, %f69;
	add.s32 	%r57, %r57, 4;
$L__BB0_10:
	setp.eq.s32 	%p14, %r3, 0;
	@%p14 bra 	$L__BB0_15;
	setp.eq.s32 	%p15, %r3, 1;
	@%p15 bra 	$L__BB0_13;
	cvt.u64.u32 	%rd27, %r57;
	add.s64 	%rd28, %rd27, %rd3;
	shl.b64 	%rd29, %rd28, 2;
	add.s64 	%rd30, %rd2, %rd29;
	ld.global.f32 	%f74, [%rd30];
	add.s32 	%r51, %r57, %r9;
	mul.wide.u32 	%rd31, %r51, 4;
	add.s64 	%rd32, %rd1, %rd31;
	ld.global.f32 	%f75, [%rd32];
	sub.f32 	%f76, %f74, %f75;
	fma.rn.f32 	%f77, %f76, %f76, %f93;
	ld.global.f32 	%f78, [%rd30+4];
	cvt.u64.u32 	%rd33, %r9;
	add.s64 	%rd34, %rd27, %rd33;
	shl.b64 	%rd35, %rd34, 2;
	add.s64 	%rd36, %rd1, %rd35;
	ld.global.f32 	%f79, [%rd36+4];
	sub.f32 	%f80, %f78, %f79;
	fma.rn.f32 	%f93, %f80, %f80, %f77;
	add.s32 	%r57, %r57, 2;
$L__BB0_13:
	setp.eq.s32 	%p16, %r5, 0;
	@%p16 bra 	$L__BB0_15;
	cvt.u64.u32 	%rd37, %r57;
	add.s64 	%rd38, %rd37, %rd3;
	shl.b64 	%rd39, %rd38, 2;
	add.s64 	%rd40, %rd2, %rd39;
	ld.global.f32 	%f81, [%rd40];
	add.s32 	%r52, %r57, %r9;
	mul.wide.u32 	%rd41, %r52, 4;
	add.s64 	%rd42, %rd1, %rd41;
	ld.global.f32 	%f82, [%rd42];
	sub.f32 	%f83, %f81, %f82;
	fma.rn.f32 	%f93, %f83, %f83, %f93;
$L__BB0_15:
	sqrt.rn.f32 	%f84, %f93;
	setp.lt.f32 	%p17, %f84, %f85;
	selp.f32 	%f85, %f84, %f85, %p17;
	selp.b32 	%r67, %r53, %r67, %p17;
	add.s32 	%r53, %r53, 1;
	setp.eq.s32 	%p18, %r53, %r35;
	@%p18 bra 	$L__BB0_22;
	bra.uni 	$L__BB0_4;
$L__BB0_16:
	and.b32  	%r19, %r35, 3;
	setp.lt.u32 	%p4, %r35, 4;
	mov.f32 	%f95, 0f7F7FFFFF;
	mov.b32 	%r64, 0;
	mov.u32 	%r67, %r64;
	@%p4 bra 	$L__BB0_19;
	and.b32  	%r64, %r35, 2147483644;
	mov.f32 	%f95, 0f7F7FFFFF;
	mov.b32 	%r59, 0;
	mov.u32 	%r67, %r59;
$L__BB0_18:
	setp.gt.f32 	%p5, %f95, 0f00000000;
	selp.f32 	%f95, 0f00000000, %f95, %p5;
	selp.b32 	%r67, %r59, %r67, %p5;
	add.s32 	%r59, %r59, 4;
	setp.ne.s32 	%p6, %r59, %r64;
	@%p6 bra 	$L__BB0_18;
$L__BB0_19:
	setp.eq.s32 	%p7, %r19, 0;
	@%p7 bra 	$L__BB0_22;
	mov.b32 	%r66, 0;
$L__BB0_21:
	.pragma "nounroll";
	setp.gt.f32 	%p8, %f95, 0f00000000;
	selp.f32 	%f95, 0f00000000, %f95, %p8;
	selp.b32 	%r67, %r64, %r67, %p8;
	add.s32 	%r64, %r64, 1;
	add.s32 	%r66, %r66, 1;
	setp.ne.s32 	%p9, %r66, %r19;
	@%p9 bra 	$L__BB0_21;
$L__BB0_22:
	cvta.to.global.u64 	%rd43, %rd10;
	mul.wide.s32 	%rd44, %r1, 4;
	add.s64 	%rd45, %rd43, %rd44;
	st.global.u32 	[%rd45], %r67;
$L__BB0_23:
	ret;

}


// ===== COMPILED SASS (sm_100) =====

	.target	sm_100

	.elftype	@"ET_EXEC"


//--------------------- .note.nv.tkinfo           --------------------------
	.section	.note.nv.tkinfo,"",@"SHT_NOTE"
	.sectionflags	@"SHF_NOTE_NV_TKINFO"
	.tkinfo
        /*0018*/ 	.word	0x00000002
        /*0030*/ 	.string	""
        /*0030*/ 	.string	"ptxas"
        /*0030*/ 	.string	"Cuda compilation tools, release 13.0, V13.0.88"
        /*0030*/ 	.string	"Build cuda_13.0.r13.0/compiler.36424714_0"
        /*0030*/ 	.string	"-arch sm_100 -m 64 "



//--------------------- .note.nv.cuinfo           --------------------------
	.section	.note.nv.cuinfo,"",@"SHT_NOTE"
	.sectionflags	@"SHF_NOTE_NV_CUINFO"
        /*0018*/ 	.short	0x0002
        /*001a*/ 	.short	0x0064
        /*001c*/ 	.short	0x0082
	.zero		2


//--------------------- .nv.info                  --------------------------
	.section	.nv.info,"",@"SHT_CUDA_INFO"
	.align	4


	//----- nvinfo : EIATTR_REGCOUNT
	.align		4
        /*0000*/ 	.byte	0x04, 0x2f
        /*0002*/ 	.short	(.L_1 - .L_0)
	.align		4
.L_0:
        /*0004*/ 	.word	index@(_Z13assign_labelsPfS_Piiii)
        /*0008*/ 	.word	0x0000001d


	//----- nvinfo : EIATTR_FRAME_SIZE
	.align		4
.L_1:
        /*000c*/ 	.byte	0x04, 0x11
        /*000e*/ 	.short	(.L_3 - .L_2)
	.align		4
.L_2:
        /*0010*/ 	.word	index@($__internal_0_$__cuda_sm20_sqrt_rn_f32_slowpath)
        /*0014*/ 	.word	0x00000000


	//----- nvinfo : EIATTR_FRAME_SIZE
	.align		4
.L_3:
        /*0018*/ 	.byte	0x04, 0x11
        /*001a*/ 	.short	(.L_5 - .L_4)
	.align		4
.L_4:
        /*001c*/ 	.word	index@(_Z13assign_labelsPfS_Piiii)
        /*0020*/ 	.word	0x00000000


	//----- nvinfo : EIATTR_MIN_STACK_SIZE
	.align		4
.L_5:
        /*0024*/ 	.byte	0x04, 0x12
        /*0026*/ 	.short	(.L_7 - .L_6)
	.align		4
.L_6:
        /*0028*/ 	.word	index@(_Z13assign_labelsPfS_Piiii)
        /*002c*/ 	.word	0x00000000
.L_7:


//--------------------- .nv.compat                --------------------------
	.section	.nv.compat,"",@"SHT_CUDA_COMPAT_INFO"
	.align	4
        /*0000*/ 	.byte	0x02, 0x09, 0x00, 0x00, 0x02, 0x02, 0x01, 0x00, 0x02, 0x05, 0x05, 0x00, 0x03, 0x07, 0x01, 0x01
        /*0010*/ 	.byte	0x02, 0x03, 0x00, 0x00, 0x02, 0x06, 0x01, 0x00, 0x04, 0x0b, 0x08, 0x00, 0x01, 0x00, 0x00, 0x00
        /*0020*/ 	.byte	0x00, 0x00, 0x00, 0x00


//--------------------- .nv.info._Z13assign_labelsPfS_Piiii --------------------------
	.section	.nv.info._Z13assign_labelsPfS_Piiii,"",@"SHT_CUDA_INFO"
	.sectionflags	@""
	.align	4


	//----- nvinfo : EIATTR_CUDA_API_VERSION
	.align		4
        /*0000*/ 	.byte	0x04, 0x37
        /*0002*/ 	.short	(.L_9 - .L_8)
.L_8:
        /*0004*/ 	.word	0x00000082


	//----- nvinfo : EIATTR_KPARAM_INFO
	.align		4
.L_9:
        /*0008*/ 	.byte	0x04, 0x17
        /*000a*/ 	.short	(.L_11 - .L_10)
.L_10:
        /*000c*/ 	.word	0x00000000
        /*0010*/ 	.short	0x0005
        /*0012*/ 	.short	0x0020
        /*0014*/ 	.byte	0x00, 0xf0, 0x11, 0x00


	//----- nvinfo : EIATTR_KPARAM_INFO
	.align		4
.L_11:
        /*0018*/ 	.byte	0x04, 0x17
        /*001a*/ 	.short	(.L_13 - .L_12)
.L_12:
        /*001c*/ 	.word	0x00000000
        /*0020*/ 	.short	0x0004
        /*0022*/ 	.short	0x001c
        /*0024*/ 	.byte	0x00, 0xf0, 0x11, 0x00


	//----- nvinfo : EIATTR_KPARAM_INFO
	.align		4
.L_13:
        /*0028*/ 	.byte	0x04, 0x17
        /*002a*/ 	.short	(.L_15 - .L_14)
.L_14:
        /*002c*/ 	.word	0x00000000
        /*0030*/ 	.short	0x0003
        /*0032*/ 	.short	0x0018
        /*0034*/ 	.byte	0x00, 0xf0, 0x11, 0x00


	//----- nvinfo : EIATTR_KPARAM_INFO
	.align		4
.L_15:
        /*0038*/ 	.byte	0x04, 0x17
        /*003a*/ 	.short	(.L_17 - .L_16)
.L_16:
        /*003c*/ 	.word	0x00000000
        /*0040*/ 	.short	0x0002
        /*0042*/ 	.short	0x0010
        /*0044*/ 	.byte	0x00, 0xf5, 0x21, 0x00


	//----- nvinfo : EIATTR_KPARAM_INFO
	.align		4
.L_17:
        /*0048*/ 	.byte	0x04, 0x17
        /*004a*/ 	.short	(.L_19 - .L_18)
.L_18:
        /*004c*/ 	.word	0x00000000
        /*0050*/ 	.short	0x0001
        /*0052*/ 	.short	0x0008
        /*0054*/ 	.byte	0x00, 0xf5, 0x21, 0x00


	//----- nvinfo : EIATTR_KPARAM_INFO
	.align		4
.L_19:
        /*0058*/ 	.byte	0x04, 0x17
        /*005a*/ 	.short	(.L_21 - .L_20)
.L_20:
        /*005c*/ 	.word	0x00000000
        /*0060*/ 	.short	0x0000
        /*0062*/ 	.short	0x0000
        /*0064*/ 	.byte	0x00, 0xf5, 0x21, 0x00


	//----- nvinfo : EIATTR_SPARSE_MMA_MASK
	.align		4
.L_21:
        /*0068*/ 	.byte	0x03, 0x50
        /*006a*/ 	.short	0x0000


	//----- nvinfo : EIATTR_MAXREG_COUNT
	.align		4
        /*006c*/ 	.byte	0x03, 0x1b
        /*006e*/ 	.short	0x00ff


	//----- nvinfo : EIATTR_MERCURY_ISA_VERSION
	.align		4
        /*0070*/ 	.byte	0x03, 0x5f
        /*0072*/ 	.short	0x0101


	//----- nvinfo : EIATTR_VRC_CTA_INIT_COUNT
	.align		4
        /*0074*/ 	.byte	0x02, 0x4a
	.zero		1
	.zero		1


	//----- nvinfo : EIATTR_EXIT_INSTR_OFFSETS
	.align		4
        /*0078*/ 	.byte	0x04, 0x1c
        /*007a*/ 	.short	(.L_23 - .L_22)


	//   ....[0]....
.L_22:
        /*007c*/ 	.word	0x00000070


	//   ....[1]....
        /*0080*/ 	.word	0x00000f40


	//----- nvinfo : EIATTR_CRS_STACK_SIZE
	.align		4
.L_23:
        /*0084*/ 	.byte	0x04, 0x1e
        /*0086*/ 	.short	(.L_25 - .L_24)
.L_24:
        /*0088*/ 	.word	0x00000000


	//----- nvinfo : EIATTR_CBANK_PARAM_SIZE
	.align		4
.L_25:
        /*008c*/ 	.byte	0x03, 0x19
        /*008e*/ 	.short	0x0024


	//----- nvinfo : EIATTR_PARAM_CBANK
	.align		4
        /*0090*/ 	.byte	0x04, 0x0a
        /*0092*/ 	.short	(.L_27 - .L_26)
	.align		4
.L_26:
        /*0094*/ 	.word	index@(.nv.constant0._Z13assign_labelsPfS_Piiii)
        /*0098*/ 	.short	0x0380
        /*009a*/ 	.short	0x0024


	//----- nvinfo : EIATTR_SW_WAR
	.align		4
.L_27:
        /*009c*/ 	.byte	0x04, 0x36
        /*009e*/ 	.short	(.L_29 - .L_28)
.L_28:
        /*00a0*/ 	.word	0x00000008
.L_29:


//--------------------- .nv.callgraph             --------------------------
	.section	.nv.callgraph,"",@"SHT_CUDA_CALLGRAPH"
	.align	4
	.sectionentsize	8
	.align		4
        /*0000*/ 	.word	0x00000000
	.align		4
        /*0004*/ 	.word	0xffffffff
	.align		4
        /*0008*/ 	.word	0x00000000
	.align		4
        /*000c*/ 	.word	0xfffffffe
	.align		4
        /*0010*/ 	.word	0x00000000
	.align		4
        /*0014*/ 	.word	0xfffffffd
	.align		4
        /*0018*/ 	.word	0x00000000
	.align		4
        /*001c*/ 	.word	0xfffffffc


//--------------------- .text._Z13assign_labelsPfS_Piiii --------------------------
	.section	.text._Z13assign_labelsPfS_Piiii,"ax",@progbits
	.align	128
        .global         _Z13assign_labelsPfS_Piiii
        .type           _Z13assign_labelsPfS_Piiii,@function
        .size           _Z13assign_labelsPfS_Piiii,(.L_x_19 - _Z13assign_labelsPfS_Piiii)
        .other          _Z13assign_labelsPfS_Piiii,@"STO_CUDA_ENTRY STV_DEFAULT"
_Z13assign_labelsPfS_Piiii:
.text._Z13assign_labelsPfS_Piiii:
[----:B------:R-:W-:Y:S01]  /*0000*/  LDC R1, c[0x0][0x37c] ;  /* 0x0000df00ff017b82 */ /* 0x000fe20000000800 */
[----:B------:R-:W0:Y:S07]  /*0010*/  S2R R3, SR_TID.X ;  /* 0x0000000000037919 */ /* 0x000e2e0000002100 */
[----:B------:R-:W0:Y:S01]  /*0020*/  S2UR UR4, SR_CTAID.X ;  /* 0x00000000000479c3 */ /* 0x000e220000002500 */
[----:B------:R-:W1:Y:S07]  /*0030*/  LDCU UR5, c[0x0][0x398] ;  /* 0x00007300ff0577ac */ /* 0x000e6e0008000800 */
[----:B------:R-:W0:Y:S02]  /*0040*/  LDC R6, c[0x0][0x360] ;  /* 0x0000d800ff067b82 */ /* 0x000e240000000800 */
[----:B0-----:R-:W-:-:S05]  /*0050*/  IMAD R6, R6, UR4, R3 ;  /* 0x0000000406067c24 */ /* 0x001fca000f8e0203 */
[----:B-1----:R-:W-:-:S13]  /*0060*/  ISETP.GE.AND P0, PT, R6, UR5, PT ;  /* 0x0000000506007c0c */ /* 0x002fda000bf06270 */
[----:B------:R-:W-:Y:S05]  /*0070*/  @P0 EXIT ;  /* 0x000000000000094d */ /* 0x000fea0003800000 */
[----:B------:R-:W0:Y:S01]  /*0080*/  LDCU UR4, c[0x0][0x39c] ;  /* 0x00007380ff0477ac */ /* 0x000e220008000800 */
[----:B------:R-:W-:Y:S01]  /*0090*/  IMAD.MOV.U32 R7, RZ, RZ, RZ ;  /* 0x000000ffff077224 */ /* 0x000fe200078e00ff */
[----:B------:R-:W1:Y:S01]  /*00a0*/  LDCU.64 UR10, c[0x0][0x358] ;  /* 0x00006b00ff0a77ac */ /* 0x000e620008000a00 */
[----:B0-----:R-:W-:-:S09]  /*00b0*/  UISETP.GE.AND UP0, UPT, UR4, 0x1, UPT ;  /* 0x000000010400788c */ /* 0x001fd2000bf06270 */
[----:B-1----:R-:W-:Y:S05]  /*00c0*/  BRA.U !UP0, `(.L_x_0) ;  /* 0x0000000d08907547 */ /* 0x002fea000b800000 */
[----:B------:R-:W0:Y:S02]  /*00d0*/  LDCU UR6, c[0x0][0x3a0] ;  /* 0x00007400ff0677ac */ /* 0x000e240008000800 */
[----:B0-----:R-:W-:-:S09]  /*00e0*/  UISETP.GE.AND UP0, UPT, UR6, 0x1, UPT ;  /* 0x000000010600788c */ /* 0x001fd2000bf06270 */
[----:B------:R-:W-:Y:S05]  /*00f0*/  BRA.U !UP0, `(.L_x_1) ;  /* 0x0000000908887547 */ /* 0x000fea000b800000 */
[----:B------:R-:W-:Y:S02]  /*0100*/  IMAD R8, R6, UR6, RZ ;  /* 0x0000000606087c24 */ /* 0x000fe4000f8e02ff */
[----:B------:R-:W-:Y:S01]  /*0110*/  HFMA2 R10, -RZ, RZ, 0, 0 ;  /* 0x00000000ff0a7431 */ /* 0x000fe200000001ff */
[----:B------:R-:W-:Y:S01]  /*0120*/  ULOP3.LUT UR5, UR6, 0x7ffffff8, URZ, 0xc0, !UPT ;  /* 0x7ffffff806057892 */ /* 0x000fe2000f8ec0ff */
[----:B------:R-:W-:Y:S01]  /*0130*/  IMAD.MOV.U32 R9, RZ, RZ, 0x7f7fffff ;  /* 0x7f7fffffff097424 */ /* 0x000fe200078e00ff */
[----:B------:R-:W-:Y:S01]  /*0140*/  ULOP3.LUT UR7, UR6, 0x7, URZ, 0xc0, !UPT ;  /* 0x0000000706077892 */ /* 0x000fe2000f8ec0ff */
[----:B------:R-:W-:Y:S01]  /*0150*/  IMAD.MOV.U32 R7, RZ, RZ, RZ ;  /* 0x000000ffff077224 */ /* 0x000fe200078e00ff */
[----:B------:R-:W-:Y:S01]  /*0160*/  SHF.R.S32.HI R11, RZ, 0x1f, R8 ;  /* 0x0000001fff0b7819 */ /* 0x000fe20000011408 */
[----:B------:R-:W-:Y:S02]  /*0170*/  ULOP3.LUT UR8, UR6, 0x3, URZ, 0xc0, !UPT ;  /* 0x0000000306087892 */ /* 0x000fe4000f8ec0ff */
[----:B------:R-:W-:-:S12]  /*0180*/  UIADD3 UR6, UPT, UPT, -UR5, URZ, URZ ;  /* 0x000000ff05067290 */ /* 0x000fd8000fffe1ff */
.L_x_10:
[----:B------:R-:W0:Y:S01]  /*0190*/  LDCU UR14, c[0x0][0x3a0] ;  /* 0x00007400ff0e77ac */ /* 0x000e220008000800 */
[----:B------:R-:W-:Y:S01]  /*01a0*/  IMAD.MOV.U32 R12, RZ, RZ, RZ ;  /* 0x000000ffff0c7224 */ /* 0x000fe200078e00ff */
[----:B------:R-:W-:Y:S01]  /*01b0*/  UMOV UR4, URZ ;  /* 0x000000ff00047c82 */ /* 0x000fe20008000000 */
[----:B0-----:R-:W-:Y:S02]  /*01c0*/  UISETP.GE.U32.AND UP0, UPT, UR14, 0x8, UPT ;  /* 0x000000080e00788c */ /* 0x001fe4000bf06070 */
[----:B------:R-:W-:-:S07]  /*01d0*/  IMAD R0, R10, UR14, RZ ;  /* 0x0000000e0a007c24 */ /* 0x000fce000f8e02ff */
[----:B------:R-:W-:Y:S05]  /*01e0*/  BRA.U !UP0, `(.L_x_2) ;  /* 0x0000000108cc7547 */ /* 0x000fea000b800000 */
[----:B------:R-:W0:Y:S01]  /*01f0*/  LDC.64 R2, c[0x0][0x388] ;  /* 0x0000e200ff027b82 */ /* 0x000e220000000a00 */
[----:B------:R-:W1:Y:S01]  /*0200*/  LDCU.64 UR12, c[0x0][0x380] ;  /* 0x00007000ff0c77ac */ /* 0x000e620008000a00 */
[----:B------:R-:W-:Y:S01]  /*0210*/  IMAD.MOV.U32 R12, RZ, RZ, RZ ;  /* 0x000000ffff0c7224 */ /* 0x000fe200078e00ff */
[----:B------:R-:W-:Y:S01]  /*0220*/  UMOV UR4, UR6 ;  /* 0x0000000600047c82 */ /* 0x000fe20008000000 */
[----:B-1----:R-:W-:-:S04]  /*0230*/  LEA R4, P0, R8, UR12, 0x2 ;  /* 0x0000000c08047c11 */ /* 0x002fc8000f8010ff */
[----:B------:R-:W-:Y:S01]  /*0240*/  IADD3 R4, P1, PT, R4, 0x10, RZ ;  /* 0x0000001004047810 */ /* 0x000fe20007f3e0ff */
[----:B0-----:R-:W-:Y:S01]  /*0250*/  IMAD.WIDE.U32 R2, R0, 0x4, R2 ;  /* 0x0000000400027825 */ /* 0x001fe200078e0002 */
[----:B------:R-:W-:Y:S02]  /*0260*/  LEA.HI.X R5, R8, UR13, R11, 0x2, P0 ;  /* 0x0000000d08057c11 */ /* 0x000fe400080f140b */
[----:B------:R-:W-:-:S03]  /*0270*/  IADD3 R2, P2, PT, R2, 0x10, RZ ;  /* 0x0000001002027810 */ /* 0x000fc60007f5e0ff */
[----:B------:R-:W-:Y:S01]  /*0280*/  IMAD.X R5, RZ, RZ, R5, P1 ;  /* 0x000000ffff057224 */ /* 0x000fe200008e0605 */
[----:B------:R-:W-:-:S09]  /*0290*/  IADD3.X R3, PT, PT, RZ, R3, RZ, P2, !PT ;  /* 0x00000003ff037210 */ /* 0x000fd200017fe4ff */
.L_x_3:
[----:B------:R-:W2:Y:S04]  /*02a0*/  LDG.E R23, desc[UR10][R4.64+-0x10] ;  /* 0xfffff00a04177981 */ /* 0x000ea8000c1e1900 */
[----:B------:R-:W2:Y:S04]  /*02b0*/  LDG.E R24, desc[UR10][R2.64+-0x10] ;  /* 0xfffff00a02187981 */ /* 0x000ea8000c1e1900 */
[----:B------:R-:W3:Y:S04]  /*02c0*/  LDG.E R13, desc[UR10][R4.64+-0xc] ;  /* 0xfffff40a040d7981 */ /* 0x000ee8000c1e1900 */
[----:B------:R-:W3:Y:S04]  /*02d0*/  LDG.E R14, desc[UR10][R2.64+-0xc] ;  /* 0xfffff40a020e7981 */ /* 0x000ee8000c1e1900 */
[----:B------:R-:W4:Y:S04]  /*02e0*/  LDG.E R22, desc[UR10][R4.64+-0x8] ;  /* 0xfffff80a04167981 */ /* 0x000f28000c1e1900 */
[----:B------:R-:W4:Y:S04]  /*02f0*/  LDG.E R21, desc[UR10][R2.64+-0x8] ;  /* 0xfffff80a02157981 */ /* 0x000f28000c1e1900 */
[----:B------:R-:W5:Y:S04]  /*0300*/  LDG.E R20, desc[UR10][R4.64+-0x4] ;  /* 0xfffffc0a04147981 */ /* 0x000f68000c1e1900 */
[----:B------:R-:W5:Y:S04]  /*0310*/  LDG.E R19, desc[UR10][R2.64+-0x4] ;  /* 0xfffffc0a02137981 */ /* 0x000f68000c1e1900 */
[----:B------:R-:W5:Y:S04]  /*0320*/  LDG.E R18, desc[UR10][R4.64] ;  /* 0x0000000a04127981 */ /* 0x000f68000c1e1900 */
[----:B------:R-:W5:Y:S04]  /*0330*/  LDG.E R17, desc[UR10][R2.64] ;  /* 0x0000000a02117981 */ /* 0x000f68000c1e1900 */
[----:B------:R-:W5:Y:S04]  /*0340*/  LDG.E R16, desc[UR10][R4.64+0x4] ;  /* 0x0000040a04107981 */ /* 0x000f68000c1e1900 */
[----:B------:R-:W5:Y:S01]  /*0350*/  LDG.E R15, desc[UR10][R2.64+0x4] ;  /* 0x0000040a020f7981 */ /* 0x000f62000c1e1900 */
[----:B--2---:R-:W-:-:S03]  /*0360*/  FADD R25, R23, -R24 ;  /* 0x8000001817197221 */ /* 0x004fc60000000000 */
[----:B------:R-:W2:Y:S04]  /*0370*/  LDG.E R24, desc[UR10][R4.64+0x8] ;  /* 0x0000080a04187981 */ /* 0x000ea8000c1e1900 */
[----:B------:R-:W2:Y:S01]  /*0380*/  LDG.E R23, desc[UR10][R2.64+0x8] ;  /* 0x0000080a02177981 */ /* 0x000ea2000c1e1900 */
[----:B------:R-:W-:-:S03]  /*0390*/  FFMA R26, R25, R25, R12 ;  /* 0x00000019191a7223 */ /* 0x000fc6000000000c */
[----:B------:R0:W2:Y:S04]  /*03a0*/  LDG.E R12, desc[UR10][R4.64+0xc] ;  /* 0x00000c0a040c7981 */ /* 0x0000a8000c1e1900 */
[----:B------:R1:W2:Y:S01]  /*03b0*/  LDG.E R25, desc[UR10][R2.64+0xc] ;  /* 0x00000c0a02197981 */ /* 0x0002a2000c1e1900 */
[----:B---3--:R-:W-:Y:S01]  /*03c0*/  FADD R13, R13, -R14 ;  /* 0x8000000e0d0d7221 */ /* 0x008fe20000000000 */
[----:B----4-:R-:W-:Y:S01]  /*03d0*/  FADD R21, R22, -R21 ;  /* 0x8000001516157221 */ /* 0x010fe20000000000 */
[----:B------:R-:W-:Y:S02]  /*03e0*/  UIADD3 UR4, UPT, UPT, UR4, 0x8, URZ ;  /* 0x0000000804047890 */ /* 0x000fe4000fffe0ff */
[----:B------:R-:W-:Y:S01]  /*03f0*/  FFMA R26, R13, R13, R26 ;  /* 0x0000000d0d1a7223 */ /* 0x000fe2000000001a */
[----:B0-----:R-:W-:Y:S01]  /*0400*/  IADD3 R4, P0, PT, R4, 0x20, RZ ;  /* 0x0000002004047810 */ /* 0x001fe20007f1e0ff */
[----:B------:R-:W-:-:S02]  /*0410*/  UISETP.NE.AND UP0, UPT, UR4, URZ, UPT ;  /* 0x000000ff0400728c */ /* 0x000fc4000bf05270 */
[----:B------:R-:W-:Y:S01]  /*0420*/  FFMA R26, R21, R21, R26 ;  /* 0x00000015151a7223 */ /* 0x000fe2000000001a */
[----:B-----5:R-:W-:Y:S01]  /*0430*/  FADD R19, R20, -R19 ;  /* 0x8000001314137221 */ /* 0x020fe20000000000 */
[----:B-1----:R-:W-:Y:S02]  /*0440*/  IADD3 R2, P1, PT, R2, 0x20, RZ ;  /* 0x0000002002027810 */ /* 0x002fe40007f3e0ff */
[----:B------:R-:W-:Y:S01]  /*0450*/  IADD3.X R5, PT, PT, RZ, R5, RZ, P0, !PT ;  /* 0x00000005ff057210 */ /* 0x000fe200007fe4ff */
[----:B------:R-:W-:Y:S02]  /*0460*/  FFMA R26, R19, R19, R26 ;  /* 0x00000013131a7223 */ /* 0x000fe4000000001a */
[----:B------:R-:W-:Y:S02]  /*0470*/  IMAD.X R3, RZ, RZ, R3, P1 ;  /* 0x000000ffff037224 */ /* 0x000fe400008e0603 */
[----:B------:R-:W-:-:S04]  /*0480*/  FADD R17, R18, -R17 ;  /* 0x8000001112117221 */ /* 0x000fc80000000000 */
[----:B------:R-:W-:Y:S01]  /*0490*/  FFMA R26, R17, R17, R26 ;  /* 0x00000011111a7223 */ /* 0x000fe2000000001a */
[----:B------:R-:W-:-:S04]  /*04a0*/  FADD R15, R16, -R15 ;  /* 0x8000000f100f7221 */ /* 0x000fc80000000000 */
[----:B------:R-:W-:Y:S01]  /*04b0*/  FFMA R26, R15, R15, R26 ;  /* 0x0000000f0f1a7223 */ /* 0x000fe2000000001a */
[----:B--2---:R-:W-:-:S04]  /*04c0*/  FADD R23, R24, -R23 ;  /* 0x8000001718177221 */ /* 0x004fc80000000000 */
[----:B------:R-:W-:Y:S01]  /*04d0*/  FFMA R26, R23, R23, R26 ;  /* 0x00000017171a7223 */ /* 0x000fe2000000001a */
[----:B------:R-:W-:-:S04]  /*04e0*/  FADD R25, R12, -R25 ;  /* 0x800000190c197221 */ /* 0x000fc80000000000 */
[----:B------:R-:W-:Y:S01]  /*04f0*/  FFMA R12, R25, R25, R26 ;  /* 0x00000019190c7223 */ /* 0x000fe2000000001a */
[----:B------:R-:W-:Y:S06]  /*0500*/  BRA.U UP0, `(.L_x_3) ;  /* 0xfffffffd00647547 */ /* 0x000fec000b83ffff */
[----:B------:R-:W-:-:S05]  /*0510*/  UMOV UR4, UR5 ;  /* 0x0000000500047c82 */ /* 0x000fca0008000000 */
.L_x_2:
[----:B------:R-:W-:-:S09]  /*0520*/  UISETP.NE.AND UP0, UPT, UR7, URZ, UPT ;  /* 0x000000ff0700728c */ /* 0x000fd2000bf05270 */
[----:B------:R-:W-:Y:S05]  /*0530*/  BRA.U !UP0, `(.L_x_4) ;  /* 0x00000005081c7547 */ /* 0x000fea000b800000 */
[----:B------:R-:W-:Y:S02]  /*0540*/  UIADD3 UR9, UPT, UPT, UR7, -0x1, URZ ;  /* 0xffffffff07097890 */ /* 0x000fe4000fffe0ff */
[----:B------:R-:W-:Y:S02]  /*0550*/  UISETP.NE.AND UP1, UPT, UR8, URZ, UPT ;  /* 0x000000ff0800728c */ /* 0x000fe4000bf25270 */
[----:B------:R-:W-:-:S09]  /*0560*/  UISETP.GE.U32.AND UP0, UPT, UR9, 0x3, UPT ;  /* 0x000000030900788c */ /* 0x000fd2000bf06070 */
[----:B------:R-:W-:Y:S05]  /*0570*/  BRA.U !UP0, `(.L_x_5) ;  /* 0x0000000108747547 */ /* 0x000fea000b800000 */
[----:B------:R-:W0:Y:S01]  /*0580*/  LDC.64 R14, c[0x0][0x388] ;  /* 0x0000e200ff0e7b82 */ /* 0x000e220000000a00 */
[----:B------:R-:W1:Y:S01]  /*0590*/  LDCU.128 UR16, c[0x0][0x380] ;  /* 0x00007000ff1077ac */ /* 0x000e620008000c00 */
[----:B------:R-:W-:Y:S01]  /*05a0*/  IADD3 R13, P0, PT, R8, UR4, RZ ;  /* 0x00000004080d7c10 */ /* 0x000fe2000ff1e0ff */
[C---:B------:R-:W-:Y:S01]  /*05b0*/  VIADD R3, R0.reuse, UR4 ;  /* 0x0000000400037c36 */ /* 0x040fe20008000000 */
[----:B------:R-:W-:Y:S02]  /*05c0*/  IADD3 R5, P2, PT, R0, UR4, RZ ;  /* 0x0000000400057c10 */ /* 0x000fe4000ff5e0ff */
[----:B------:R-:W-:-:S03]  /*05d0*/  IADD3.X R18, PT, PT, RZ, R11, RZ, P0, !PT ;  /* 0x0000000bff127210 */ /* 0x000fc600007fe4ff */
[----:B------:R-:W-:Y:S01]  /*05e0*/  IMAD.X R16, RZ, RZ, RZ, P2 ;  /* 0x000000ffff107224 */ /* 0x000fe200010e06ff */
[----:B-1----:R-:W-:Y:S02]  /*05f0*/  LEA R2, P1, R13, UR16, 0x2 ;  /* 0x000000100d027c11 */ /* 0x002fe4000f8210ff */
[----:B------:R-:W-:Y:S01]  /*0600*/  LEA R4, P0, R5, UR18, 0x2 ;  /* 0x0000001205047c11 */ /* 0x000fe2000f8010ff */
[----:B0-----:R-:W-:Y:S01]  /*0610*/  IMAD.WIDE.U32 R14, R3, 0x4, R14 ;  /* 0x00000004030e7825 */ /* 0x001fe200078e000e */
[----:B------:R-:W-:Y:S02]  /*0620*/  LEA.HI.X R3, R13, UR17, R18, 0x2, P1 ;  /* 0x000000110d037c11 */ /* 0x000fe400088f1412 */
[----:B------:R-:W-:-:S03]  /*0630*/  LEA.HI.X R5, R5, UR19, R16, 0x2, P0 ;  /* 0x0000001305057c11 */ /* 0x000fc600080f1410 */
[----:B------:R-:W2:Y:S04]  /*0640*/  LDG.E R14, desc[UR10][R14.64] ;  /* 0x0000000a0e0e7981 */ /* 0x000ea8000c1e1900 */
[----:B------:R-:W2:Y:S04]  /*0650*/  LDG.E R13, desc[UR10][R2.64] ;  /* 0x0000000a020d7981 */ /* 0x000ea8000c1e1900 */
[----:B------:R-:W3:Y:S04]  /*0660*/  LDG.E R16, desc[UR10][R2.64+0x4] ;  /* 0x0000040a02107981 */ /* 0x000ee8000c1e1900 */
[----:B------:R-:W3:Y:S04]  /*0670*/  LDG.E R17, desc[UR10][R4.64+0x4] ;  /* 0x0000040a04117981 */ /* 0x000ee8000c1e1900 */
[----:B------:R-:W4:Y:S04]  /*0680*/  LDG.E R18, desc[UR10][R2.64+0x8] ;  /* 0x0000080a02127981 */ /* 0x000f28000c1e1900 */
[----:B------:R-:W4:Y:S04]  /*0690*/  LDG.E R19, desc[UR10][R4.64+0x8] ;  /* 0x0000080a04137981 */ /* 0x000f28000c1e1900 */
[----:B------:R-:W5:Y:S04]  /*06a0*/  LDG.E R20, desc[UR10][R2.64+0xc] ;  /* 0x00000c0a02147981 */ /* 0x000f68000c1e1900 */
[----:B------:R-:W5:Y:S01]  /*06b0*/  LDG.E R21, desc[UR10][R4.64+0xc] ;  /* 0x00000c0a04157981 */ /* 0x000f62000c1e1900 */
[----:B------:R-:W-:Y:S01]  /*06c0*/  UIADD3 UR4, UPT, UPT, UR4, 0x4, URZ ;  /* 0x0000000404047890 */ /* 0x000fe2000fffe0ff */
[----:B--2---:R-:W-:-:S04]  /*06d0*/  FADD R13, R13, -R14 ;  /* 0x8000000e0d0d7221 */ /* 0x004fc80000000000 */
[----:B------:R-:W-:Y:S01]  /*06e0*/  FFMA R12, R13, R13, R12 ;  /* 0x0000000d0d0c7223 */ /* 0x000fe2000000000c */
[----:B---3--:R-:W-:-:S04]  /*06f0*/  FADD R17, R16, -R17 ;  /* 0x8000001110117221 */ /* 0x008fc80000000000 */
[----:B------:R-:W-:Y:S01]  /*0700*/  FFMA R12, R17, R17, R12 ;  /* 0x00000011110c7223 */ /* 0x000fe2000000000c */
[----:B----4-:R-:W-:-:S04]  /*0710*/  FADD R19, R18, -R19 ;  /* 0x8000001312137221 */ /* 0x010fc80000000000 */
[----:B------:R-:W-:Y:S01]  /*0720*/  FFMA R12, R19, R19, R12 ;  /* 0x00000013130c7223 */ /* 0x000fe2000000000c */
[----:B-----5:R-:W-:-:S04]  /*0730*/  FADD R21, R20, -R21 ;  /* 0x8000001514157221 */ /* 0x020fc80000000000 */
[----:B------:R-:W-:-:S07]  /*0740*/  FFMA R12, R21, R21, R12 ;  /* 0x00000015150c7223 */ /* 0x000fce000000000c */
.L_x_5:
[----:B------:R-:W-:Y:S05]  /*0750*/  BRA.U !UP1, `(.L_x_4) ;  /* 0x0000000109947547 */ /* 0x000fea000b800000 */
[----:B------:R-:W-:Y:S02]  /*0760*/  UISETP.NE.AND UP0, UPT, UR8, 0x1, UPT ;  /* 0x000000010800788c */ /* 0x000fe4000bf05270 */
[----:B------:R-:W-:-:S07]  /*0770*/  ULOP3.LUT UP1, URZ, UR14, 0x1, URZ, 0xc0, !UPT ;  /* 0x000000010eff7892 */ /* 0x000fce000f82c0ff */
        /* <DEDUP_REMOVED lines=9> */
[----:B------:R-:W-:Y:S02]  /*0810*/  LEA R4, P0, R13, UR14, 0x2 ;  /* 0x0000000e0d047c11 */ /* 0x000fe4000f8010ff */
[----:B------:R-:W-:Y:S01]  /*0820*/  LEA.HI.X R3, R3, UR13, R16, 0x2, P1 ;  /* 0x0000000d03037c11 */ /* 0x000fe200088f1410 */
[----:B0-----:R-:W-:Y:S01]  /*0830*/  IMAD.WIDE.U32 R14, R5, 0x4, R14 ;  /* 0x00000004050e7825 */ /* 0x001fe200078e000e */
[----:B------:R-:W-:-:S03]  /*0840*/  LEA.HI.X R5, R13, UR15, R18, 0x2, P0 ;  /* 0x0000000f0d057c11 */ /* 0x000fc600080f1412 */
[----:B------:R-:W2:Y:S04]  /*0850*/  LDG.E R13, desc[UR10][R2.64] ;  /* 0x0000000a020d7981 */ /* 0x000ea8000c1e1900 */
[----:B------:R-:W2:Y:S04]  /*0860*/  LDG.E R14, desc[UR10][R14.64] ;  /* 0x0000000a0e0e7981 */ /* 0x000ea8000c1e1900 */
[----:B------:R-:W3:Y:S04]  /*0870*/  LDG.E R16, desc[UR10][R2.64+0x4] ;  /* 0x0000040a02107981 */ /* 0x000ee8000c1e1900 */
[----:B------:R-:W3:Y:S01]  /*0880*/  LDG.E R5, desc[UR10][R4.64+0x4] ;  /* 0x0000040a04057981 */ /* 0x000ee2000c1e1900 */
[----:B------:R-:W-:Y:S01]  /*0890*/  UIADD3 UR4, UPT, UPT, UR4, 0x2, URZ ;  /* 0x0000000204047890 */ /* 0x000fe2000fffe0ff */
[----:B--2---:R-:W-:-:S04]  /*08a0*/  FADD R13, R13, -R14 ;  /* 0x8000000e0d0d7221 */ /* 0x004fc80000000000 */
[----:B------:R-:W-:Y:S01]  /*08b0*/  FFMA R12, R13, R13, R12 ;  /* 0x0000000d0d0c7223 */ /* 0x000fe2000000000c */
[----:B---3--:R-:W-:-:S04]  /*08c0*/  FADD R17, R16, -R5 ;  /* 0x8000000510117221 */ /* 0x008fc80000000000 */
[----:B------:R-:W-:-:S07]  /*08d0*/  FFMA R12, R17, R17, R12 ;  /* 0x00000011110c7223 */ /* 0x000fce000000000c */
.L_x_6:
[----:B------:R-:W-:Y:S05]  /*08e0*/  BRA.U !UP1, `(.L_x_4) ;  /* 0x0000000109307547 */ /* 0x000fea000b800000 */
[----:B------:R-:W0:Y:S01]  /*08f0*/  LDC.64 R2, c[0x0][0x388] ;  /* 0x0000e200ff027b82 */ /* 0x000e220000000a00 */
[----:B------:R-:W1:Y:S01]  /*0900*/  LDCU.64 UR12, c[0x0][0x380] ;  /* 0x00007000ff0c77ac */ /* 0x000e620008000a00 */
[----:B------:R-:W-:Y:S01]  /*0910*/  IADD3 R13, P0, PT, R8, UR4, RZ ;  /* 0x00000004080d7c10 */ /* 0x000fe2000ff1e0ff */
[----:B------:R-:W-:-:S03]  /*0920*/  VIADD R5, R0, UR4 ;  /* 0x0000000400057c36 */ /* 0x000fc60008000000 */
[----:B------:R-:W-:Y:S02]  /*0930*/  IADD3.X R0, PT, PT, RZ, R11, RZ, P0, !PT ;  /* 0x0000000bff007210 */ /* 0x000fe400007fe4ff */
[----:B-1----:R-:W-:Y:S01]  /*0940*/  LEA R4, P0, R13, UR12, 0x2 ;  /* 0x0000000c0d047c11 */ /* 0x002fe2000f8010ff */
[----:B0-----:R-:W-:-:S03]  /*0950*/  IMAD.WIDE.U32 R2, R5, 0x4, R2 ;  /* 0x0000000405027825 */ /* 0x001fc600078e0002 */
[----:B------:R-:W-:-:S03]  /*0960*/  LEA.HI.X R5, R13, UR13, R0, 0x2, P0 ;  /* 0x0000000d0d057c11 */ /* 0x000fc600080f1400 */
[----:B------:R-:W2:Y:S04]  /*0970*/  LDG.E R3, desc[UR10][R2.64] ;  /* 0x0000000a02037981 */ /* 0x000ea8000c1e1900 */
[----:B------:R-:W2:Y:S02]  /*0980*/  LDG.E R4, desc[UR10][R4.64] ;  /* 0x0000000a04047981 */ /* 0x000ea4000c1e1900 */
[----:B--2---:R-:W-:-:S04]  /*0990*/  FADD R13, R4, -R3 ;  /* 0x80000003040d7221 */ /* 0x004fc80000000000 */
[----:B------:R-:W-:-:S07]  /*09a0*/  FFMA R12, R13, R13, R12 ;  /* 0x0000000d0d0c7223 */ /* 0x000fce000000000c */
.L_x_4:
[----:B------:R-:W-:Y:S01]  /*09b0*/  VIADD R0, R12, 0xf3000000 ;  /* 0xf30000000c007836 */ /* 0x000fe20000000000 */
[----:B------:R0:W1:Y:S01]  /*09c0*/  MUFU.RSQ R5, R12 ;  /* 0x0000000c00057308 */ /* 0x0000620000001400 */
[----:B------:R-:W-:Y:S03]  /*09d0*/  BSSY.RECONVERGENT B0, `(.L_x_7) ;  /* 0x000000b000007945 */ /* 0x000fe60003800200 */
[----:B------:R-:W-:-:S13]  /*09e0*/  ISETP.GT.U32.AND P0, PT, R0, 0x727fffff, PT ;  /* 0x727fffff0000780c */ /* 0x000fda0003f04070 */
[----:B01----:R-:W-:Y:S05]  /*09f0*/  @!P0 BRA `(.L_x_8) ;  /* 0x0000000000108947 */ /* 0x003fea0003800000 */
[----:B------:R-:W-:Y:S01]  /*0a00*/  IMAD.MOV.U32 R0, RZ, RZ, R12 ;  /* 0x000000ffff007224 */ /* 0x000fe200078e000c */
[----:B------:R-:W-:-:S07]  /*0a10*/  MOV R13, 0xa30 ;  /* 0x00000a30000d7802 */ /* 0x000fce0000000f00 */
[----:B------:R-:W-:Y:S05]  /*0a20*/  CALL.REL.NOINC `($__internal_0_$__cuda_sm20_sqrt_rn_f32_slowpath) ;  /* 0x0000000400487944 */ /* 0x000fea0003c00000 */
[----:B------:R-:W-:Y:S05]  /*0a30*/  BRA `(.L_x_9) ;  /* 0x0000000000107947 */ /* 0x000fea0003800000 */
.L_x_8:
[C---:B------:R-:W-:Y:S01]  /*0a40*/  FMUL.FTZ R3, R5.reuse, R12 ;  /* 0x0000000c05037220 */ /* 0x040fe20000410000 */
[----:B------:R-:W-:-:S03]  /*0a50*/  FMUL.FTZ R2, R5, 0.5 ;  /* 0x3f00000005027820 */ /* 0x000fc60000410000 */
[----:B------:R-:W-:-:S04]  /*0a60*/  FFMA R0, -R3, R3, R12 ;  /* 0x0000000303007223 */ /* 0x000fc8000000010c */
[----:B------:R-:W-:-:S07]  /*0a70*/  FFMA R0, R0, R2, R3 ;  /* 0x0000000200007223 */ /* 0x000fce0000000003 */
.L_x_9:
[----:B------:R-:W-:Y:S05]  /*0a80*/  BSYNC.RECONVERGENT B0 ;  /* 0x0000000000007941 */ /* 0x000fea0003800200 */
.L_x_7:
[----:B------:R-:W0:Y:S01]  /*0a90*/  LDCU UR4, c[0x0][0x39c] ;  /* 0x00007380ff0477ac */ /* 0x000e220008000800 */
[----:B------:R-:W-:Y:S02]  /*0aa0*/  IADD3 R2, PT, PT, R10, 0x1, RZ ;  /* 0x000000010a027810 */ /* 0x000fe40007ffe0ff */
[----:B------:R-:W-:-:S04]  /*0ab0*/  FSETP.GEU.AND P0, PT, R0, R9, PT ;  /* 0x000000090000720b */ /* 0x000fc80003f0e000 */
[----:B------:R-:W-:Y:S02]  /*0ac0*/  FSEL R9, R0, R9, !P0 ;  /* 0x0000000900097208 */ /* 0x000fe40004000000 */
[----:B------:R-:W-:Y:S02]  /*0ad0*/  SEL R7, R10, R7, !P0 ;  /* 0x000000070a077207 */ /* 0x000fe40004000000 */
[----:B0-----:R-:W-:-:S13]  /*0ae0*/  ISETP.NE.AND P1, PT, R2, UR4, PT ;  /* 0x0000000402007c0c */ /* 0x001fda000bf25270 */
[----:B------:R-:W-:Y:S05]  /*0af0*/  @!P1 BRA `(.L_x_0) ;  /* 0x0000000400049947 */ /* 0x000fea0003800000 */
[----:B------:R-:W-:Y:S01]  /*0b00*/  IMAD.MOV.U32 R10, RZ, RZ, R2 ;  /* 0x000000ffff0a7224 */ /* 0x000fe200078e0002 */
[----:B------:R-:W-:Y:S06]  /*0b10*/  BRA `(.L_x_10) ;  /* 0xfffffff4009c7947 */ /* 0x000fec000383ffff */
.L_x_1:
[----:B------:R-:W-:Y:S01]  /*0b20*/  UISETP.GE.U32.AND UP0, UPT, UR4, 0x4, UPT ;  /* 0x000000040400788c */ /* 0x000fe2000bf06070 */
[----:B------:R-:W-:Y:S02]  /*0b30*/  HFMA2 R2, -RZ, RZ, 0, 0 ;  /* 0x00000000ff027431 */ /* 0x000fe400000001ff */
[----:B------:R-:W-:Y:S01]  /*0b40*/  IMAD.MOV.U32 R0, RZ, RZ, 0x7f7fffff ;  /* 0x7f7fffffff007424 */ /* 0x000fe200078e00ff */
[----:B------:R-:W-:Y:S01]  /*0b50*/  ULOP3.LUT UR5, UR4, 0x3, URZ, 0xc0, !UPT ;  /* 0x0000000304057892 */ /* 0x000fe2000f8ec0ff */
[----:B------:R-:W-:-:S04]  /*0b60*/  IMAD.MOV.U32 R7, RZ, RZ, RZ ;  /* 0x000000ffff077224 */ /* 0x000fc800078e00ff */
[----:B------:R-:W-:Y:S07]  /*0b70*/  BRA.U !UP0, `(.L_x_11) ;  /* 0x0000000108bc7547 */ /* 0x000fee000b800000 */
[----:B------:R-:W-:Y:S01]  /*0b80*/  ULOP3.LUT UR4, UR4, 0x7ffffffc, URZ, 0xc0, !UPT ;  /* 0x7ffffffc04047892 */ /* 0x000fe2000f8ec0ff */
[----:B------:R-:W-:Y:S01]  /*0b90*/  MOV R0, 0x7f7fffff ;  /* 0x7f7fffff00007802 */ /* 0x000fe20000000f00 */
[----:B------:R-:W-:Y:S01]  /*0ba0*/  IMAD.MOV.U32 R3, RZ, RZ, RZ ;  /* 0x000000ffff037224 */ /* 0x000fe200078e00ff */
[----:B------:R-:W-:Y:S01]  /*0bb0*/  MOV R7, RZ ;  /* 0x000000ff00077202 */ /* 0x000fe20000000f00 */
[----:B------:R-:W-:Y:S02]  /*0bc0*/  UISETP.GT.AND UP0, UPT, UR4, URZ, UPT ;  /* 0x000000ff0400728c */ /* 0x000fe4000bf04270 */
[----:B------:R-:W-:-:S07]  /*0bd0*/  IMAD.U32 R2, RZ, RZ, UR4 ;  /* 0x00000004ff027e24 */ /* 0x000fce000f8e00ff */
[----:B------:R-:W-:Y:S05]  /*0be0*/  BRA.U !UP0, `(.L_x_12) ;  /* 0x0000000108887547 */ /* 0x000fea000b800000 */
[----:B------:R-:W-:Y:S02]  /*0bf0*/  IADD3 R4, PT, PT, R2, -R3, RZ ;  /* 0x8000000302047210 */ /* 0x000fe40007ffe0ff */
[----:B------:R-:W-:Y:S02]  /*0c00*/  PLOP3.LUT P0, PT, PT, PT, PT, 0x80, 0x8 ;  /* 0x000000000008781c */ /* 0x000fe40003f0f070 */
[----:B------:R-:W-:-:S13]  /*0c10*/  ISETP.GT.AND P1, PT, R4, 0xc, PT ;  /* 0x0000000c0400780c */ /* 0x000fda0003f24270 */
[----:B------:R-:W-:Y:S05]  /*0c20*/  @!P1 BRA `(.L_x_13) ;  /* 0x0000000000449947 */ /* 0x000fea0003800000 */
[----:B------:R-:W-:Y:S01]  /*0c30*/  PLOP3.LUT P0, PT, PT, PT, PT, 0x8, 0x80 ;  /* 0x000000000080781c */ /* 0x000fe20003f0e170 */
[----:B------:R-:W-:-:S12]  /*0c40*/  VIADD R4, R2, 0xfffffff4 ;  /* 0xfffffff402047836 */ /* 0x000fd80000000000 */
.L_x_14:
[----:B------:R-:W-:-:S04]  /*0c50*/  FSETP.GT.AND P2, PT, R0, RZ, PT ;  /* 0x000000ff0000720b */ /* 0x000fc80003f44000 */
[----:B------:R-:W-:Y:S02]  /*0c60*/  FSEL R0, R0, RZ, !P2 ;  /* 0x000000ff00007208 */ /* 0x000fe40005000000 */
[----:B------:R-:W-:Y:S02]  /*0c70*/  SEL R7, R3, R7, P2 ;  /* 0x0000000703077207 */ /* 0x000fe40001000000 */
[----:B------:R-:W-:-:S04]  /*0c80*/  FSETP.GT.AND P3, PT, R0, RZ, PT ;  /* 0x000000ff0000720b */ /* 0x000fc80003f64000 */
[----:B------:R-:W-:-:S04]  /*0c90*/  FSEL R0, R0, RZ, !P3 ;  /* 0x000000ff00007208 */ /* 0x000fc80005800000 */
[----:B------:R-:W-:-:S04]  /*0ca0*/  FSETP.GT.AND P4, PT, R0, RZ, PT ;  /* 0x000000ff0000720b */ /* 0x000fc80003f84000 */
[----:B------:R-:W-:Y:S02]  /*0cb0*/  FSEL R0, R0, RZ, !P4 ;  /* 0x000000ff00007208 */ /* 0x000fe40006000000 */
[----:B------:R-:W-:Y:S02]  /*0cc0*/  @P3 IADD3 R7, PT, PT, R3, 0x4, RZ ;  /* 0x0000000403073810 */ /* 0x000fe40007ffe0ff */
[----:B------:R-:W-:-:S04]  /*0cd0*/  FSETP.GT.AND P1, PT, R0, RZ, PT ;  /* 0x000000ff0000720b */ /* 0x000fc80003f24000 */
[----:B------:R-:W-:Y:S01]  /*0ce0*/  FSEL R0, R0, RZ, !P1 ;  /* 0x000000ff00007208 */ /* 0x000fe20004800000 */
[----:B------:R-:W-:-:S08]  /*0cf0*/  @P4 VIADD R7, R3, 0x8 ;  /* 0x0000000803074836 */ /* 0x000fd00000000000 */
[C---:B------:R-:W-:Y:S01]  /*0d00*/  @P1 IADD3 R7, PT, PT, R3.reuse, 0xc, RZ ;  /* 0x0000000c03071810 */ /* 0x040fe20007ffe0ff */
[----:B------:R-:W-:-:S05]  /*0d10*/  VIADD R3, R3, 0x10 ;  /* 0x0000001003037836 */ /* 0x000fca0000000000 */
[----:B------:R-:W-:-:S13]  /*0d20*/  ISETP.GE.AND P2, PT, R3, R4, PT ;  /* 0x000000040300720c */ /* 0x000fda0003f46270 */
[----:B------:R-:W-:Y:S05]  /*0d30*/  @!P2 BRA `(.L_x_14) ;  /* 0xfffffffc00c4a947 */ /* 0x000fea000383ffff */
.L_x_13:
[----:B------:R-:W-:-:S04]  /*0d40*/  IADD3 R4, PT, PT, R2, -R3, RZ ;  /* 0x8000000302047210 */ /* 0x000fc80007ffe0ff */
[----:B------:R-:W-:-:S13]  /*0d50*/  ISETP.GT.AND P1, PT, R4, 0x4, PT ;  /* 0x000000040400780c */ /* 0x000fda0003f24270 */
[----:B------:R-:W-:Y:S05]  /*0d60*/  @!P1 BRA `(.L_x_15) ;  /* 0x0000000000209947 */ /* 0x000fea0003800000 */
[C---:B------:R-:W-:Y:S02]  /*0d70*/  FSETP.GT.AND P1, PT, R0.reuse, RZ, PT ;  /* 0x000000ff0000720b */ /* 0x040fe40003f24000 */
[----:B------:R-:W-:Y:S02]  /*0d80*/  PLOP3.LUT P0, PT, PT, PT, PT, 0x8, 0x80 ;  /* 0x000000000080781c */ /* 0x000fe40003f0e170 */
[----:B------:R-:W-:Y:S02]  /*0d90*/  FSEL R0, R0, RZ, !P1 ;  /* 0x000000ff00007208 */ /* 0x000fe40004800000 */
[----:B------:R-:W-:Y:S02]  /*0da0*/  SEL R7, R3, R7, P1 ;  /* 0x0000000703077207 */ /* 0x000fe40000800000 */
[----:B------:R-:W-:-:S04]  /*0db0*/  FSETP.GT.AND P2, PT, R0, RZ, PT ;  /* 0x000000ff0000720b */ /* 0x000fc80003f44000 */
[----:B------:R-:W-:-:S09]  /*0dc0*/  FSEL R0, R0, RZ, !P2 ;  /* 0x000000ff00007208 */ /* 0x000fd20005000000 */
[C---:B------:R-:W-:Y:S01]  /*0dd0*/  @P2 VIADD R7, R3.reuse, 0x4 ;  /* 0x0000000403072836 */ /* 0x040fe20000000000 */
[----:B------:R-:W-:-:S07]  /*0de0*/  IADD3 R3, PT, PT, R3, 0x8, RZ ;  /* 0x0000000803037810 */ /* 0x000fce0007ffe0ff */
.L_x_15:
[----:B------:R-:W-:-:S13]  /*0df0*/  ISETP.NE.OR P0, PT, R3, R2, P0 ;  /* 0x000000020300720c */ /* 0x000fda0000705670 */
[----:B------:R-:W-:Y:S05]  /*0e00*/  @!P0 BRA `(.L_x_11) ;  /* 0x0000000000188947 */ /* 0x000fea0003800000 */
.L_x_12:
[----:B------:R-:W-:-:S04]  /*0e10*/  FSETP.GT.AND P1, PT, R0, RZ, PT ;  /* 0x000000ff0000720b */ /* 0x000fc80003f24000 */
[C---:B------:R-:W-:Y:S01]  /*0e20*/  SEL R7, R3.reuse, R7, P1 ;  /* 0x0000000703077207 */ /* 0x040fe20000800000 */
[----:B------:R-:W-:Y:S01]  /*0e30*/  VIADD R3, R3, 0x4 ;  /* 0x0000000403037836 */ /* 0x000fe20000000000 */
[----:B------:R-:W-:-:S04]  /*0e40*/  FSEL R0, R0, RZ, !P1 ;  /* 0x000000ff00007208 */ /* 0x000fc80004800000 */
[----:B------:R-:W-:-:S13]  /*0e50*/  ISETP.NE.AND P0, PT, R3, R2, PT ;  /* 0x000000020300720c */ /* 0x000fda0003f05270 */
[----:B------:R-:W-:Y:S05]  /*0e60*/  @P0 BRA `(.L_x_12) ;  /* 0xfffffffc00e80947 */ /* 0x000fea000383ffff */
.L_x_11:
[----:B------:R-:W-:-:S09]  /*0e70*/  UISETP.NE.AND UP0, UPT, UR5, URZ, UPT ;  /* 0x000000ff0500728c */ /* 0x000fd2000bf05270 */
[----:B------:R-:W-:Y:S05]  /*0e80*/  BRA.U !UP0, `(.L_x_0) ;  /* 0x0000000108207547 */ /* 0x000fea000b800000 */
[----:B------:R-:W-:-:S05]  /*0e90*/  UMOV UR4, URZ ;  /* 0x000000ff00047c82 */ /* 0x000fca0008000000 */
.L_x_16:
[----:B------:R-:W-:Y:S01]  /*0ea0*/  UIADD3 UR4, UPT, UPT, UR4, 0x1, URZ ;  /* 0x0000000104047890 */ /* 0x000fe2000fffe0ff */
[----:B------:R-:W-:-:S03]  /*0eb0*/  FSETP.GT.AND P0, PT, R0, RZ, PT ;  /* 0x000000ff0000720b */ /* 0x000fc60003f04000 */
[----:B------:R-:W-:Y:S01]  /*0ec0*/  UISETP.NE.AND UP0, UPT, UR4, UR5, UPT ;  /* 0x000000050400728c */ /* 0x000fe2000bf05270 */
[----:B------:R-:W-:Y:S02]  /*0ed0*/  SEL R7, R2, R7, P0 ;  /* 0x0000000702077207 */ /* 0x000fe40000000000 */
[----:B------:R-:W-:Y:S02]  /*0ee0*/  FSEL R0, R0, RZ, !P0 ;  /* 0x000000ff00007208 */ /* 0x000fe40004000000 */
[----:B------:R-:W-:-:S04]  /*0ef0*/  IADD3 R2, PT, PT, R2, 0x1, RZ ;  /* 0x0000000102027810 */ /* 0x000fc80007ffe0ff */
[----:B------:R-:W-:Y:S05]  /*0f00*/  BRA.U UP0, `(.L_x_16) ;  /* 0xfffffffd00e47547 */ /* 0x000fea000b83ffff */
.L_x_0:
[----:B------:R-:W0:Y:S02]  /*0f10*/  LDC.64 R2, c[0x0][0x390] ;  /* 0x0000e400ff027b82 */ /* 0x000e240000000a00 */
[----:B0-----:R-:W-:-:S05]  /*0f20*/  IMAD.WIDE R2, R6, 0x4, R2 ;  /* 0x0000000406027825 */ /* 0x001fca00078e0202 */
[----:B------:R-:W-:Y:S01]  /*0f30*/  STG.E desc[UR10][R2.64], R7 ;  /* 0x0000000702007986 */ /* 0x000fe2000c10190a */
[----:B------:R-:W-:Y:S05]  /*0f40*/  EXIT ;  /* 0x000000000000794d */ /* 0x000fea0003800000 */
        .weak           $__internal_0_$__cuda_sm20_sqrt_rn_f32_slowpath
        .type           $__internal_0_$__cuda_sm20_sqrt_rn_f32_slowpath,@function
        .size           $__internal_0_$__cuda_sm20_sqrt_rn_f32_slowpath,(.L_x_19 - $__internal_0_$__cuda_sm20_sqrt_rn_f32_slowpath)
$__internal_0_$__cuda_sm20_sqrt_rn_f32_slowpath:
[----:B------:R-:W-:-:S13]  /*0f50*/  LOP3.LUT P0, RZ, R0, 0x7fffffff, RZ, 0xc0, !PT ;  /* 0x7fffffff00ff7812 */ /* 0x000fda000780c0ff */
[----:B------:R-:W-:Y:S01]  /*0f60*/  @!P0 IMAD.MOV.U32 R2, RZ, RZ, R0 ;  /* 0x000000ffff028224 */ /* 0x000fe200078e0000 */
[----:B------:R-:W-:Y:S06]  /*0f70*/  @!P0 BRA `(.L_x_17) ;  /* 0x0000000000408947 */ /* 0x000fec0003800000 */
[----:B------:R-:W-:-:S13]  /*0f80*/  FSETP.GEU.FTZ.AND P0, PT, R0, RZ, PT ;  /* 0x000000ff0000720b */ /* 0x000fda0003f1e000 */
[----:B------:R-:W-:Y:S01]  /*0f90*/  @!P0 MOV R2, 0x7fffffff ;  /* 0x7fffffff00028802 */ /* 0x000fe20000000f00 */
[----:B------:R-:W-:Y:S06]  /*0fa0*/  @!P0 BRA `(.L_x_17) ;  /* 0x0000000000348947 */ /* 0x000fec0003800000 */
[----:B------:R-:W-:-:S13]  /*0fb0*/  FSETP.GTU.FTZ.AND P0, PT, |R0|, +INF , PT ;  /* 0x7f8000000000780b */ /* 0x000fda0003f1c200 */
[----:B------:R-:W-:Y:S01]  /*0fc0*/  @P0 FADD.FTZ R2, R0, 1 ;  /* 0x3f80000000020421 */ /* 0x000fe20000010000 */
[----:B------:R-:W-:Y:S06]  /*0fd0*/  @P0 BRA `(.L_x_17) ;  /* 0x0000000000280947 */ /* 0x000fec0003800000 */
[----:B------:R-:W-:-:S13]  /*0fe0*/  FSETP.NEU.FTZ.AND P0, PT, |R0|, +INF , PT ;  /* 0x7f8000000000780b */ /* 0x000fda0003f1d200 */
[----:B------:R-:W-:-:S04]  /*0ff0*/  @P0 FFMA R3, R0, 1.84467440737095516160e+19, RZ ;  /* 0x5f80000000030823 */ /* 0x000fc800000000ff */
[----:B------:R-:W0:Y:S02]  /*1000*/  @P0 MUFU.RSQ R2, R3 ;  /* 0x0000000300020308 */ /* 0x000e240000001400 */
[----:B0-----:R-:W-:Y:S01]  /*1010*/  @P0 FMUL.FTZ R4, R3, R2 ;  /* 0x0000000203040220 */ /* 0x001fe20000410000 */
[----:B------:R-:W-:Y:S01]  /*1020*/  @P0 FMUL.FTZ R12, R2, 0.5 ;  /* 0x3f000000020c0820 */ /* 0x000fe20000410000 */
[----:B------:R-:W-:Y:S02]  /*1030*/  @!P0 IMAD.MOV.U32 R2, RZ, RZ, R0 ;  /* 0x000000ffff028224 */ /* 0x000fe400078e0000 */
[----:B------:R-:W-:-:S04]  /*1040*/  @P0 FADD.FTZ R5, -R4, -RZ ;  /* 0x800000ff04050221 */ /* 0x000fc80000010100 */
[----:B------:R-:W-:-:S04]  /*1050*/  @P0 FFMA R5, R4, R5, R3 ;  /* 0x0000000504050223 */ /* 0x000fc80000000003 */
[----:B------:R-:W-:-:S04]  /*1060*/  @P0 FFMA R5, R5, R12, R4 ;  /* 0x0000000c05050223 */ /* 0x000fc80000000004 */
[----:B------:R-:W-:-:S07]  /*1070*/  @P0 FMUL.FTZ R2, R5, 2.3283064365386962891e-10 ;  /* 0x2f80000005020820 */ /* 0x000fce0000410000 */
.L_x_17:
[----:B------:R-:W-:Y:S01]  /*1080*/  HFMA2 R3, -RZ, RZ, 0, 0 ;  /* 0x00000000ff037431 */ /* 0x000fe200000001ff */
[----:B------:R-:W-:Y:S01]  /*1090*/  MOV R0, R2 ;  /* 0x0000000200007202 */ /* 0x000fe20000000f00 */
[----:B------:R-:W-:-:S04]  /*10a0*/  IMAD.MOV.U32 R2, RZ, RZ, R13 ;  /* 0x000000ffff027224 */ /* 0x000fc800078e000d */
[----:B------:R-:W-:Y:S05]  /*10b0*/  RET.REL.NODEC R2 `(_Z13assign_labelsPfS_Piiii) ;  /* 0xffffffec02d07950 */ /* 0x000fea0003c3ffff */
.L_x_18:
[----:B------:R-:W-:-:S00]  /*10c0*/  BRA `(.L_x_18) ;  /* 0xfffffffc00fc7947 */ /* 0x000fc0000383ffff */
[----:B------:R-:W-:-:S00]  /*10d0*/  NOP ;  /* 0x0000000000007918 */ /* 0x000fc00000000000 */
        /* <DEDUP_REMOVED lines=10> */
.L_x_19:


//--------------------- .nv.shared.reserved.0     --------------------------
	.section	.nv.shared.reserved.0,"aw",@nobits
	.weak		__nv_reservedSMEM_offset_0_alias
	.size		__nv_reservedSMEM_offset_0_alias, 0, 64
	.other		__nv_reservedSMEM_offset_0_alias,@"STO_CUDA_RESERVED_SHARED STV_DEFAULT"
__nv_reservedSMEM_offset_0_alias:
	.zero		0
	.zero		64


//--------------------- .nv.constant0._Z13assign_labelsPfS_Piiii --------------------------
	.section	.nv.constant0._Z13assign_labelsPfS_Piiii,"a",@progbits
	.sectionflags	@""
	.align	4
.nv.constant0._Z13assign_labelsPfS_Piiii:
	.zero		932


//--------------------- SYMBOLS --------------------------

	.type		.nv.reservedSmem.offset0,@object
	.size		.nv.reservedSmem.offset0,0x4
